//
// Generated by NVIDIA NVVM Compiler
//
// Compiler Build ID: CL-36424714
// Cuda compilation tools, release 13.0, V13.0.88
// Based on NVVM 20.0.0
//

.version 9.0
.target sm_100
.address_size 64

	// .globl	_Z16fillHistogramGPUPfPi

.visible .entry _Z16fillHistogramGPUPfPi(
	.param .u64 .ptr .align 1 _Z16fillHistogramGPUPfPi_param_0,
	.param .u64 .ptr .align 1 _Z16fillHistogramGPUPfPi_param_1
)
{


	ret;

}


// ===== COMPILED SASS (sm_100) =====

	.target	sm_100

	.elftype	@"ET_EXEC"


//--------------------- .note.nv.tkinfo           --------------------------
	.section	.note.nv.tkinfo,"",@"SHT_NOTE"
	.sectionflags	@"SHF_NOTE_NV_TKINFO"
	.tkinfo
        /*0018*/ 	.word	0x00000002
        /*0030*/ 	.string	""
        /*0030*/ 	.string	"ptxas"
        /*0030*/ 	.string	"Cuda compilation tools, release 13.0, V13.0.88"
        /*0030*/ 	.string	"Build cuda_13.0.r13.0/compiler.36424714_0"
        /*0030*/ 	.string	"-arch sm_100 -m 64 "



//--------------------- .note.nv.cuinfo           --------------------------
	.section	.note.nv.cuinfo,"",@"SHT_NOTE"
	.sectionflags	@"SHF_NOTE_NV_CUINFO"
        /*0018*/ 	.short	0x0002
        /*001a*/ 	.short	0x0064
        /*001c*/ 	.short	0x0082
	.zero		2


//--------------------- .nv.info                  --------------------------
	.section	.nv.info,"",@"SHT_CUDA_INFO"
	.align	4


	//----- nvinfo : EIATTR_REGCOUNT
	.align		4
        /*0000*/ 	.byte	0x04, 0x2f
        /*0002*/ 	.short	(.L_1 - .L_0)
	.align		4
.L_0:
        /*0004*/ 	.word	index@(_Z16fillHistogramGPUPfPi)
        /*0008*/ 	.word	0x00000004


	//----- nvinfo : EIATTR_FRAME_SIZE
	.align		4
.L_1:
        /*000c*/ 	.byte	0x04, 0x11
        /*000e*/ 	.short	(.L_3 - .L_2)
	.align		4
.L_2:
        /*0010*/ 	.word	index@(_Z16fillHistogramGPUPfPi)
        /*0014*/ 	.word	0x00000000


	//----- nvinfo : EIATTR_MIN_STACK_SIZE
	.align		4
.L_3:
        /*0018*/ 	.byte	0x04, 0x12
        /*001a*/ 	.short	(.L_5 - .L_4)
	.align		4
.L_4:
        /*001c*/ 	.word	index@(_Z16fillHistogramGPUPfPi)
        /*0020*/ 	.word	0x00000000
.L_5:


//--------------------- .nv.compat                --------------------------
	.section	.nv.compat,"",@"SHT_CUDA_COMPAT_INFO"
	.align	4
        /*0000*/ 	.byte	0x02, 0x09, 0x00, 0x00, 0x02, 0x02, 0x01, 0x00, 0x02, 0x05, 0x05, 0x00, 0x03, 0x07, 0x01, 0x01
        /*0010*/ 	.byte	0x02, 0x03, 0x00, 0x00, 0x02, 0x06, 0x01, 0x00, 0x04, 0x0b, 0x08, 0x00, 0x09, 0x00, 0x00, 0x00
        /*0020*/ 	.byte	0x00, 0x00, 0x00, 0x00


//--------------------- .nv.info._Z16fillHistogramGPUPfPi --------------------------
	.section	.nv.info._Z16fillHistogramGPUPfPi,"",@"SHT_CUDA_INFO"
	.sectionflags	@""
	.align	4


	//----- nvinfo : EIATTR_CUDA_API_VERSION
	.align		4
        /*0000*/ 	.byte	0x04, 0x37
        /*0002*/ 	.short	(.L_7 - .L_6)
.L_6:
        /*0004*/ 	.word	0x00000082


	//----- nvinfo : EIATTR_KPARAM_INFO
	.align		4
.L_7:
        /*0008*/ 	.byte	0x04, 0x17
        /*000a*/ 	.short	(.L_9 - .L_8)
.L_8:
        /*000c*/ 	.word	0x00000000
        /*0010*/ 	.short	0x0001
        /*0012*/ 	.short	0x0008
        /*0014*/ 	.byte	0x00, 0xf5, 0x21, 0x00


	//----- nvinfo : EIATTR_KPARAM_INFO
	.align		4
.L_9:
        /*0018*/ 	.byte	0x04, 0x17
        /*001a*/ 	.short	(.L_11 - .L_10)
.L_10:
        /*001c*/ 	.word	0x00000000
        /*0020*/ 	.short	0x0000
        /*0022*/ 	.short	0x0000
        /*0024*/ 	.byte	0x00, 0xf5, 0x21, 0x00


	//----- nvinfo : EIATTR_SPARSE_MMA_MASK
	.align		4
.L_11:
        /*0028*/ 	.byte	0x03, 0x50
        /*002a*/ 	.short	0x0000


	//----- nvinfo : EIATTR_MAXREG_COUNT
	.align		4
        /*002c*/ 	.byte	0x03, 0x1b
        /*002e*/ 	.short	0x00ff


	//----- nvinfo : EIATTR_MERCURY_ISA_VERSION
	.align		4
        /*0030*/ 	.byte	0x03, 0x5f
        /*0032*/ 	.short	0x0101


	//----- nvinfo : EIATTR_VRC_CTA_INIT_COUNT
	.align		4
        /*0034*/ 	.byte	0x02, 0x4a
	.zero		1
	.zero		1


	//----- nvinfo : EIATTR_EXIT_INSTR_OFFSETS
	.align		4
        /*0038*/ 	.byte	0x04, 0x1c
        /*003a*/ 	.short	(.L_13 - .L_12)


	//   ....[0]....
.L_12:
        /*003c*/ 	.word	0x00000010


	//----- nvinfo : EIATTR_CBANK_PARAM_SIZE
	.align		4
.L_13:
        /*0040*/ 	.byte	0x03, 0x19
        /*0042*/ 	.short	0x0010


	//----- nvinfo : EIATTR_PARAM_CBANK
	.align		4
        /*0044*/ 	.byte	0x04, 0x0a
        /*0046*/ 	.short	(.L_15 - .L_14)
	.align		4
.L_14:
        /*0048*/ 	.word	index@(.nv.constant0._Z16fillHistogramGPUPfPi)
        /*004c*/ 	.short	0x0380
        /*004e*/ 	.short	0x0010


	//----- nvinfo : EIATTR_SW_WAR
	.align		4
.L_15:
        /*0050*/ 	.byte	0x04, 0x36
        /*0052*/ 	.short	(.L_17 - .L_16)
.L_16:
        /*0054*/ 	.word	0x00000008
.L_17:


//--------------------- .nv.callgraph             --------------------------
	.section	.nv.callgraph,"",@"SHT_CUDA_CALLGRAPH"
	.align	4
	.sectionentsize	8
	.align		4
        /*0000*/ 	.word	0x00000000
	.align		4
        /*0004*/ 	.word	0xffffffff
	.align		4
        /*0008*/ 	.word	0x00000000
	.align		4
        /*000c*/ 	.word	0xfffffffe
	.align		4
        /*0010*/ 	.word	0x00000000
	.align		4
        /*0014*/ 	.word	0xfffffffd
	.align		4
        /*0018*/ 	.word	0x00000000
	.align		4
        /*001c*/ 	.word	0xfffffffc


//--------------------- .text._Z16fillHistogramGPUPfPi --------------------------
	.section	.text._Z16fillHistogramGPUPfPi,"ax",@progbits
	.align	128
        .global         _Z16fillHistogramGPUPfPi
        .type           _Z16fillHistogramGPUPfPi,@function
        .size           _Z16fillHistogramGPUPfPi,(.L_x_1 - _Z16fillHistogramGPUPfPi)
        .other          _Z16fillHistogramGPUPfPi,@"STO_CUDA_ENTRY STV_DEFAULT"
_Z16fillHistogramGPUPfPi:
.text._Z16fillHistogramGPUPfPi:
[----:B------:R-:W-:Y:S01]  /*0000*/  LDC R1, c[0x0][0x37c] ;  /* 0x0000df00ff017b82 */ /* 0x000fe20000000800 */
[----:B------:R-:W-:Y:S05]  /*0010*/  EXIT ;  /* 0x000000000000794d */ /* 0x000fea0003800000 */
.L_x_0:
[----:B------:R-:W-:-:S00]  /*0020*/  BRA `(.L_x_0) ;  /* 0xfffffffc00fc7947 */ /* 0x000fc0000383ffff */
[----:B------:R-:W-:-:S00]  /*0030*/  NOP ;  /* 0x0000000000007918 */ /* 0x000fc00000000000 */
        /* <DEDUP_REMOVED lines=12> */
.L_x_1:


//--------------------- .nv.shared.reserved.0     --------------------------
	.section	.nv.shared.reserved.0,"aw",@nobits
	.weak		__nv_reservedSMEM_offset_0_alias
	.size		__nv_reservedSMEM_offset_0_alias, 0, 64
	.other		__nv_reservedSMEM_offset_0_alias,@"STO_CUDA_RESERVED_SHARED STV_DEFAULT"
__nv_reservedSMEM_offset_0_alias:
	.zero		0
	.zero		64


//--------------------- .nv.constant0._Z16fillHistogramGPUPfPi --------------------------
	.section	.nv.constant0._Z16fillHistogramGPUPfPi,"a",@progbits
	.sectionflags	@""
	.align	4
.nv.constant0._Z16fillHistogramGPUPfPi:
	.zero		912


//--------------------- SYMBOLS --------------------------

	.type		.nv.reservedSmem.offset0,@object
	.size		.nv.reservedSmem.offset0,0x4
